//
// Generated by NVIDIA NVVM Compiler
//
// Compiler Build ID: CL-36424714
// Cuda compilation tools, release 13.0, V13.0.88
// Based on NVVM 20.0.0
//

.version 9.0
.target sm_100
.address_size 64

	// .globl	_Z11prodVecCudaPfS_S_
// _ZZ11prodVecCudaPfS_S_E2as has been demoted
// _ZZ11prodVecCudaPfS_S_E2bs has been demoted

.visible .entry _Z11prodVecCudaPfS_S_(
	.param .u64 .ptr .align 1 _Z11prodVecCudaPfS_S__param_0,
	.param .u64 .ptr .align 1 _Z11prodVecCudaPfS_S__param_1,
	.param .u64 .ptr .align 1 _Z11prodVecCudaPfS_S__param_2
)
{
	.reg .pred 	%p<2>;
	.reg .b32 	%r<33>;
	.reg .b32 	%f<104>;
	.reg .b64 	%rd<19>;
	// demoted variable
	.shared .align 4 .b8 _ZZ11prodVecCudaPfS_S_E2as[1024];
	// demoted variable
	.shared .align 4 .b8 _ZZ11prodVecCudaPfS_S_E2bs[1024];
	ld.param.u64 	%rd4, [_Z11prodVecCudaPfS_S__param_1];
	cvta.to.global.u64 	%rd1, %rd4;
	mov.u32 	%r16, %ctaid.x;
	mov.u32 	%r17, %ctaid.y;
	mov.u32 	%r18, %tid.x;
	mov.u32 	%r19, %tid.y;
	shl.b32 	%r20, %r16, 4;
	add.s32 	%r1, %r20, %r18;
	shl.b32 	%r21, %r17, 16;
	shl.b32 	%r22, %r19, 12;
	add.s32 	%r2, %r21, %r22;
	or.b32  	%r30, %r18, %r2;
	shl.b32 	%r23, %r19, 6;
	mov.u32 	%r24, _ZZ11prodVecCudaPfS_S_E2as;
	add.s32 	%r4, %r24, %r23;
	shl.b32 	%r25, %r18, 2;
	add.s32 	%r5, %r4, %r25;
	add.s32 	%r31, %r1, %r22;
	mov.u32 	%r26, _ZZ11prodVecCudaPfS_S_E2bs;
	add.s32 	%r8, %r26, %r25;
	add.s32 	%r7, %r8, %r23;
	mov.f32 	%f103, 0f00000000;
	mov.b32 	%r32, 16;
$L__BB0_1:
	ld.param.u64 	%rd17, [_Z11prodVecCudaPfS_S__param_0];
	add.s32 	%r27, %r30, 16;
	cvta.to.global.u64 	%rd5, %rd17;
	mul.wide.u32 	%rd6, %r30, 4;
	add.s64 	%rd7, %rd5, %rd6;
	ld.global.f32 	%f4, [%rd7];
	st.shared.f32 	[%r5], %f4;
	add.s32 	%r28, %r31, 65536;
	mul.wide.u32 	%rd8, %r31, 4;
	add.s64 	%rd9, %rd1, %rd8;
	ld.global.f32 	%f5, [%rd9];
	st.shared.f32 	[%r7], %f5;
	bar.sync 	0;
	ld.shared.f32 	%f6, [%r4];
	ld.shared.f32 	%f7, [%r8];
	fma.rn.f32 	%f8, %f6, %f7, %f103;
	bar.sync 	0;
	ld.shared.f32 	%f9, [%r4+4];
	ld.shared.f32 	%f10, [%r8+64];
	fma.rn.f32 	%f11, %f9, %f10, %f8;
	bar.sync 	0;
	ld.shared.f32 	%f12, [%r4+8];
	ld.shared.f32 	%f13, [%r8+128];
	fma.rn.f32 	%f14, %f12, %f13, %f11;
	bar.sync 	0;
	ld.shared.f32 	%f15, [%r4+12];
	ld.shared.f32 	%f16, [%r8+192];
	fma.rn.f32 	%f17, %f15, %f16, %f14;
	bar.sync 	0;
	ld.shared.f32 	%f18, [%r4+16];
	ld.shared.f32 	%f19, [%r8+256];
	fma.rn.f32 	%f20, %f18, %f19, %f17;
	bar.sync 	0;
	ld.shared.f32 	%f21, [%r4+20];
	ld.shared.f32 	%f22, [%r8+320];
	fma.rn.f32 	%f23, %f21, %f22, %f20;
	bar.sync 	0;
	ld.shared.f32 	%f24, [%r4+24];
	ld.shared.f32 	%f25, [%r8+384];
	fma.rn.f32 	%f26, %f24, %f25, %f23;
	bar.sync 	0;
	ld.shared.f32 	%f27, [%r4+28];
	ld.shared.f32 	%f28, [%r8+448];
	fma.rn.f32 	%f29, %f27, %f28, %f26;
	bar.sync 	0;
	ld.shared.f32 	%f30, [%r4+32];
	ld.shared.f32 	%f31, [%r8+512];
	fma.rn.f32 	%f32, %f30, %f31, %f29;
	bar.sync 	0;
	ld.shared.f32 	%f33, [%r4+36];
	ld.shared.f32 	%f34, [%r8+576];
	fma.rn.f32 	%f35, %f33, %f34, %f32;
	bar.sync 	0;
	ld.shared.f32 	%f36, [%r4+40];
	ld.shared.f32 	%f37, [%r8+640];
	fma.rn.f32 	%f38, %f36, %f37, %f35;
	bar.sync 	0;
	ld.shared.f32 	%f39, [%r4+44];
	ld.shared.f32 	%f40, [%r8+704];
	fma.rn.f32 	%f41, %f39, %f40, %f38;
	bar.sync 	0;
	ld.shared.f32 	%f42, [%r4+48];
	ld.shared.f32 	%f43, [%r8+768];
	fma.rn.f32 	%f44, %f42, %f43, %f41;
	bar.sync 	0;
	ld.shared.f32 	%f45, [%r4+52];
	ld.shared.f32 	%f46, [%r8+832];
	fma.rn.f32 	%f47, %f45, %f46, %f44;
	bar.sync 	0;
	ld.shared.f32 	%f48, [%r4+56];
	ld.shared.f32 	%f49, [%r8+896];
	fma.rn.f32 	%f50, %f48, %f49, %f47;
	bar.sync 	0;
	ld.shared.f32 	%f51, [%r4+60];
	ld.shared.f32 	%f52, [%r8+960];
	fma.rn.f32 	%f53, %f51, %f52, %f50;
	bar.sync 	0;
	mul.wide.u32 	%rd10, %r27, 4;
	add.s64 	%rd11, %rd5, %rd10;
	ld.global.f32 	%f54, [%rd11];
	st.shared.f32 	[%r5], %f54;
	mul.wide.u32 	%rd12, %r28, 4;
	add.s64 	%rd13, %rd1, %rd12;
	ld.global.f32 	%f55, [%rd13];
	st.shared.f32 	[%r7], %f55;
	bar.sync 	0;
	ld.shared.f32 	%f56, [%r4];
	ld.shared.f32 	%f57, [%r8];
	fma.rn.f32 	%f58, %f56, %f57, %f53;
	bar.sync 	0;
	ld.shared.f32 	%f59, [%r4+4];
	ld.shared.f32 	%f60, [%r8+64];
	fma.rn.f32 	%f61, %f59, %f60, %f58;
	bar.sync 	0;
	ld.shared.f32 	%f62, [%r4+8];
	ld.shared.f32 	%f63, [%r8+128];
	fma.rn.f32 	%f64, %f62, %f63, %f61;
	bar.sync 	0;
	ld.shared.f32 	%f65, [%r4+12];
	ld.shared.f32 	%f66, [%r8+192];
	fma.rn.f32 	%f67, %f65, %f66, %f64;
	bar.sync 	0;
	ld.shared.f32 	%f68, [%r4+16];
	ld.shared.f32 	%f69, [%r8+256];
	fma.rn.f32 	%f70, %f68, %f69, %f67;
	bar.sync 	0;
	ld.shared.f32 	%f71, [%r4+20];
	ld.shared.f32 	%f72, [%r8+320];
	fma.rn.f32 	%f73, %f71, %f72, %f70;
	bar.sync 	0;
	ld.shared.f32 	%f74, [%r4+24];
	ld.shared.f32 	%f75, [%r8+384];
	fma.rn.f32 	%f76, %f74, %f75, %f73;
	bar.sync 	0;
	ld.shared.f32 	%f77, [%r4+28];
	ld.shared.f32 	%f78, [%r8+448];
	fma.rn.f32 	%f79, %f77, %f78, %f76;
	bar.sync 	0;
	ld.shared.f32 	%f80, [%r4+32];
	ld.shared.f32 	%f81, [%r8+512];
	fma.rn.f32 	%f82, %f80, %f81, %f79;
	bar.sync 	0;
	ld.shared.f32 	%f83, [%r4+36];
	ld.shared.f32 	%f84, [%r8+576];
	fma.rn.f32 	%f85, %f83, %f84, %f82;
	bar.sync 	0;
	ld.shared.f32 	%f86, [%r4+40];
	ld.shared.f32 	%f87, [%r8+640];
	fma.rn.f32 	%f88, %f86, %f87, %f85;
	bar.sync 	0;
	ld.shared.f32 	%f89, [%r4+44];
	ld.shared.f32 	%f90, [%r8+704];
	fma.rn.f32 	%f91, %f89, %f90, %f88;
	bar.sync 	0;
	ld.shared.f32 	%f92, [%r4+48];
	ld.shared.f32 	%f93, [%r8+768];
	fma.rn.f32 	%f94, %f92, %f93, %f91;
	bar.sync 	0;
	ld.shared.f32 	%f95, [%r4+52];
	ld.shared.f32 	%f96, [%r8+832];
	fma.rn.f32 	%f97, %f95, %f96, %f94;
	bar.sync 	0;
	ld.shared.f32 	%f98, [%r4+56];
	ld.shared.f32 	%f99, [%r8+896];
	fma.rn.f32 	%f100, %f98, %f99, %f97;
	bar.sync 	0;
	ld.shared.f32 	%f101, [%r4+60];
	ld.shared.f32 	%f102, [%r8+960];
	fma.rn.f32 	%f103, %f101, %f102, %f100;
	bar.sync 	0;
	add.s32 	%r32, %r32, 32;
	add.s32 	%r31, %r31, 131072;
	add.s32 	%r30, %r30, 32;
	setp.ne.s32 	%p1, %r32, 4112;
	@%p1 bra 	$L__BB0_1;
	ld.param.u64 	%rd18, [_Z11prodVecCudaPfS_S__param_2];
	cvta.to.global.u64 	%rd14, %rd18;
	add.s32 	%r29, %r2, %r1;
	mul.wide.u32 	%rd15, %r29, 4;
	add.s64 	%rd16, %rd14, %rd15;
	st.global.f32 	[%rd16], %f103;
	ret;

}


// ===== COMPILED SASS (sm_100) =====

	.target	sm_100

	.elftype	@"ET_EXEC"


//--------------------- .note.nv.tkinfo           --------------------------
	.section	.note.nv.tkinfo,"",@"SHT_NOTE"
	.sectionflags	@"SHF_NOTE_NV_TKINFO"
	.tkinfo
        /*0018*/ 	.word	0x00000002
        /*0030*/ 	.string	""
        /*0030*/ 	.string	"ptxas"
        /*0030*/ 	.string	"Cuda compilation tools, release 13.0, V13.0.88"
        /*0030*/ 	.string	"Build cuda_13.0.r13.0/compiler.36424714_0"
        /*0030*/ 	.string	"-arch sm_100 -m 64 "



//--------------------- .note.nv.cuinfo           --------------------------
	.section	.note.nv.cuinfo,"",@"SHT_NOTE"
	.sectionflags	@"SHF_NOTE_NV_CUINFO"
        /*0018*/ 	.short	0x0002
        /*001a*/ 	.short	0x0064
        /*001c*/ 	.short	0x0082
	.zero		2


//--------------------- .nv.info                  --------------------------
	.section	.nv.info,"",@"SHT_CUDA_INFO"
	.align	4


	//----- nvinfo : EIATTR_REGCOUNT
	.align		4
        /*0000*/ 	.byte	0x04, 0x2f
        /*0002*/ 	.short	(.L_1 - .L_0)
	.align		4
.L_0:
        /*0004*/ 	.word	index@(_Z11prodVecCudaPfS_S_)
        /*0008*/ 	.word	0x00000020


	//----- nvinfo : EIATTR_FRAME_SIZE
	.align		4
.L_1:
        /*000c*/ 	.byte	0x04, 0x11
        /*000e*/ 	.short	(.L_3 - .L_2)
	.align		4
.L_2:
        /*0010*/ 	.word	index@(_Z11prodVecCudaPfS_S_)
        /*0014*/ 	.word	0x00000000


	//----- nvinfo : EIATTR_MIN_STACK_SIZE
	.align		4
.L_3:
        /*0018*/ 	.byte	0x04, 0x12
        /*001a*/ 	.short	(.L_5 - .L_4)
	.align		4
.L_4:
        /*001c*/ 	.word	index@(_Z11prodVecCudaPfS_S_)
        /*0020*/ 	.word	0x00000000
.L_5:


//--------------------- .nv.compat                --------------------------
	.section	.nv.compat,"",@"SHT_CUDA_COMPAT_INFO"
	.align	4
        /*0000*/ 	.byte	0x02, 0x09, 0x00, 0x00, 0x02, 0x02, 0x01, 0x00, 0x02, 0x05, 0x05, 0x00, 0x03, 0x07, 0x01, 0x01
        /*0010*/ 	.byte	0x02, 0x03, 0x00, 0x00, 0x02, 0x06, 0x01, 0x00, 0x04, 0x0b, 0x08, 0x00, 0x09, 0x00, 0x00, 0x00
        /*0020*/ 	.byte	0x00, 0x00, 0x00, 0x00


//--------------------- .nv.info._Z11prodVecCudaPfS_S_ --------------------------
	.section	.nv.info._Z11prodVecCudaPfS_S_,"",@"SHT_CUDA_INFO"
	.sectionflags	@""
	.align	4


	//----- nvinfo : EIATTR_CUDA_API_VERSION
	.align		4
        /*0000*/ 	.byte	0x04, 0x37
        /*0002*/ 	.short	(.L_7 - .L_6)
.L_6:
        /*0004*/ 	.word	0x00000082


	//----- nvinfo : EIATTR_KPARAM_INFO
	.align		4
.L_7:
        /*0008*/ 	.byte	0x04, 0x17
        /*000a*/ 	.short	(.L_9 - .L_8)
.L_8:
        /*000c*/ 	.word	0x00000000
        /*0010*/ 	.short	0x0002
        /*0012*/ 	.short	0x0010
        /*0014*/ 	.byte	0x00, 0xf5, 0x21, 0x00


	//----- nvinfo : EIATTR_KPARAM_INFO
	.align		4
.L_9:
        /*0018*/ 	.byte	0x04, 0x17
        /*001a*/ 	.short	(.L_11 - .L_10)
.L_10:
        /*001c*/ 	.word	0x00000000
        /*0020*/ 	.short	0x0001
        /*0022*/ 	.short	0x0008
        /*0024*/ 	.byte	0x00, 0xf5, 0x21, 0x00


	//----- nvinfo : EIATTR_KPARAM_INFO
	.align		4
.L_11:
        /*0028*/ 	.byte	0x04, 0x17
        /*002a*/ 	.short	(.L_13 - .L_12)
.L_12:
        /*002c*/ 	.word	0x00000000
        /*0030*/ 	.short	0x0000
        /*0032*/ 	.short	0x0000
        /*0034*/ 	.byte	0x00, 0xf5, 0x21, 0x00


	//----- nvinfo : EIATTR_SPARSE_MMA_MASK
	.align		4
.L_13:
        /*0038*/ 	.byte	0x03, 0x50
        /*003a*/ 	.short	0x0000


	//----- nvinfo : EIATTR_MAXREG_COUNT
	.align		4
        /*003c*/ 	.byte	0x03, 0x1b
        /*003e*/ 	.short	0x00ff


	//----- nvinfo : EIATTR_NUM_BARRIERS
	.align		4
        /*0040*/ 	.byte	0x02, 0x4c
        /*0042*/ 	.byte	0x01
	.zero		1


	//----- nvinfo : EIATTR_MERCURY_ISA_VERSION
	.align		4
        /*0044*/ 	.byte	0x03, 0x5f
        /*0046*/ 	.short	0x0101


	//----- nvinfo : EIATTR_VRC_CTA_INIT_COUNT
	.align		4
        /*0048*/ 	.byte	0x02, 0x4a
	.zero		1
	.zero		1


	//----- nvinfo : EIATTR_EXIT_INSTR_OFFSETS
	.align		4
        /*004c*/ 	.byte	0x04, 0x1c
        /*004e*/ 	.short	(.L_15 - .L_14)


	//   ....[0]....
.L_14:
        /*0050*/ 	.word	0x00000b10


	//----- nvinfo : EIATTR_CBANK_PARAM_SIZE
	.align		4
.L_15:
        /*0054*/ 	.byte	0x03, 0x19
        /*0056*/ 	.short	0x0018


	//----- nvinfo : EIATTR_PARAM_CBANK
	.align		4
        /*0058*/ 	.byte	0x04, 0x0a
        /*005a*/ 	.short	(.L_17 - .L_16)
	.align		4
.L_16:
        /*005c*/ 	.word	index@(.nv.constant0._Z11prodVecCudaPfS_S_)
        /*0060*/ 	.short	0x0380
        /*0062*/ 	.short	0x0018


	//----- nvinfo : EIATTR_SW_WAR
	.align		4
.L_17:
        /*0064*/ 	.byte	0x04, 0x36
        /*0066*/ 	.short	(.L_19 - .L_18)
.L_18:
        /*0068*/ 	.word	0x00000008
.L_19:


//--------------------- .nv.callgraph             --------------------------
	.section	.nv.callgraph,"",@"SHT_CUDA_CALLGRAPH"
	.align	4
	.sectionentsize	8
	.align		4
        /*0000*/ 	.word	0x00000000
	.align		4
        /*0004*/ 	.word	0xffffffff
	.align		4
        /*0008*/ 	.word	0x00000000
	.align		4
        /*000c*/ 	.word	0xfffffffe
	.align		4
        /*0010*/ 	.word	0x00000000
	.align		4
        /*0014*/ 	.word	0xfffffffd
	.align		4
        /*0018*/ 	.word	0x00000000
	.align		4
        /*001c*/ 	.word	0xfffffffc


//--------------------- .text._Z11prodVecCudaPfS_S_ --------------------------
	.section	.text._Z11prodVecCudaPfS_S_,"ax",@progbits
	.align	128
        .global         _Z11prodVecCudaPfS_S_
        .type           _Z11prodVecCudaPfS_S_,@function
        .size           _Z11prodVecCudaPfS_S_,(.L_x_2 - _Z11prodVecCudaPfS_S_)
        .other          _Z11prodVecCudaPfS_S_,@"STO_CUDA_ENTRY STV_DEFAULT"
_Z11prodVecCudaPfS_S_:
.text._Z11prodVecCudaPfS_S_:
[----:B------:R-:W-:Y:S01]  /*0000*/  LDC R1, c[0x0][0x37c] ;  /* 0x0000df00ff017b82 */ /* 0x000fe20000000800 */
[----:B------:R-:W0:Y:S07]  /*0010*/  S2R R9, SR_TID.Y ;  /* 0x0000000000097919 */ /* 0x000e2e0000002200 */
[----:B------:R-:W1:Y:S01]  /*0020*/  S2UR UR6, SR_CgaCtaId ;  /* 0x00000000000679c3 */ /* 0x000e620000008800 */
[----:B------:R-:W-:Y:S01]  /*0030*/  UMOV UR4, 0x400 ;  /* 0x0000040000047882 */ /* 0x000fe20000000000 */
[----:B------:R-:W-:Y:S01]  /*0040*/  HFMA2 R6, -RZ, RZ, 0, 0 ;  /* 0x00000000ff067431 */ /* 0x000fe200000001ff */
[----:B------:R-:W2:Y:S01]  /*0050*/  S2R R0, SR_CTAID.X ;  /* 0x0000000000007919 */ /* 0x000ea20000002500 */
[----:B------:R-:W-:Y:S01]  /*0060*/  UIADD3 UR5, UPT, UPT, UR4, 0x400, URZ ;  /* 0x0000040004057890 */ /* 0x000fe2000fffe0ff */
[----:B------:R-:W3:Y:S01]  /*0070*/  LDCU.64 UR8, c[0x0][0x358] ;  /* 0x00006b00ff0877ac */ /* 0x000ee20008000a00 */
[----:B------:R-:W2:Y:S02]  /*0080*/  S2R R7, SR_TID.X ;  /* 0x0000000000077919 */ /* 0x000ea40000002100 */
[----:B------:R-:W4:Y:S01]  /*0090*/  LDC.64 R2, c[0x0][0x380] ;  /* 0x0000e000ff027b82 */ /* 0x000f220000000a00 */
[----:B------:R-:W5:Y:S07]  /*00a0*/  S2R R8, SR_CTAID.Y ;  /* 0x0000000000087919 */ /* 0x000f6e0000002600 */
[----:B------:R-:W3:Y:S01]  /*00b0*/  LDC.64 R4, c[0x0][0x388] ;  /* 0x0000e200ff047b82 */ /* 0x000ee20000000a00 */
[----:B-1----:R-:W-:-:S02]  /*00c0*/  ULEA UR4, UR6, UR4, 0x18 ;  /* 0x0000000406047291 */ /* 0x002fc4000f8ec0ff */
[----:B------:R-:W-:Y:S01]  /*00d0*/  ULEA UR5, UR6, UR5, 0x18 ;  /* 0x0000000506057291 */ /* 0x000fe2000f8ec0ff */
[----:B0-----:R-:W-:-:S03]  /*00e0*/  SHF.L.U32 R15, R9, 0xc, RZ ;  /* 0x0000000c090f7819 */ /* 0x001fc600000006ff */
[----:B------:R-:W-:Y:S01]  /*00f0*/  LEA R10, R9, UR4, 0x6 ;  /* 0x00000004090a7c11 */ /* 0x000fe2000f8e30ff */
[----:B------:R-:W-:Y:S01]  /*0100*/  UMOV UR4, 0x10 ;  /* 0x0000001000047882 */ /* 0x000fe20000000000 */
[----:B--2---:R-:W-:Y:S02]  /*0110*/  LEA R0, R0, R7, 0x4 ;  /* 0x0000000700007211 */ /* 0x004fe400078e20ff */
[C---:B------:R-:W-:Y:S02]  /*0120*/  LEA R12, R7.reuse, UR5, 0x2 ;  /* 0x00000005070c7c11 */ /* 0x040fe4000f8e10ff */
[-C--:B-----5:R-:W-:Y:S02]  /*0130*/  LEA R13, R8, R15.reuse, 0x10 ;  /* 0x0000000f080d7211 */ /* 0x0a0fe400078e80ff */
[----:B------:R-:W-:Y:S02]  /*0140*/  IADD3 R15, PT, PT, R0, R15, RZ ;  /* 0x0000000f000f7210 */ /* 0x000fe40007ffe0ff */
[----:B------:R-:W-:-:S02]  /*0150*/  LOP3.LUT R11, R7, R13, RZ, 0xfc, !PT ;  /* 0x0000000d070b7212 */ /* 0x000fc400078efcff */
[----:B------:R-:W-:Y:S02]  /*0160*/  LEA R16, R7, R10, 0x2 ;  /* 0x0000000a07107211 */ /* 0x000fe400078e10ff */
[----:B------:R-:W-:-:S07]  /*0170*/  LEA R14, R9, R12, 0x6 ;  /* 0x0000000c090e7211 */ /* 0x000fce00078e30ff */
.L_x_0:
[----:B----4-:R-:W-:-:S04]  /*0180*/  IMAD.WIDE.U32 R8, R11, 0x4, R2 ;  /* 0x000000040b087825 */ /* 0x010fc800078e0002 */
[----:B---3--:R-:W-:Y:S02]  /*0190*/  IMAD.WIDE.U32 R18, R15, 0x4, R4 ;  /* 0x000000040f127825 */ /* 0x008fe400078e0004 */
[----:B------:R-:W2:Y:S04]  /*01a0*/  LDG.E R9, desc[UR8][R8.64] ;  /* 0x0000000808097981 */ /* 0x000ea8000c1e1900 */
[----:B------:R-:W3:Y:S04]  /*01b0*/  LDG.E R19, desc[UR8][R18.64] ;  /* 0x0000000812137981 */ /* 0x000ee8000c1e1900 */
[----:B--2---:R-:W-:Y:S04]  /*01c0*/  STS [R16], R9 ;  /* 0x0000000910007388 */ /* 0x004fe80000000800 */
[----:B---3--:R-:W-:Y:S01]  /*01d0*/  STS [R14], R19 ;  /* 0x000000130e007388 */ /* 0x008fe20000000800 */
[----:B------:R-:W-:Y:S06]  /*01e0*/  BAR.SYNC.DEFER_BLOCKING 0x0 ;  /* 0x0000000000007b1d */ /* 0x000fec0000010000 */
[----:B------:R-:W-:Y:S04]  /*01f0*/  LDS R7, [R10] ;  /* 0x000000000a077984 */ /* 0x000fe80000000800 */
[----:B------:R-:W0:Y:S01]  /*0200*/  LDS R20, [R12] ;  /* 0x000000000c147984 */ /* 0x000e220000000800 */
[----:B------:R-:W-:Y:S06]  /*0210*/  BAR.SYNC.DEFER_BLOCKING 0x0 ;  /* 0x0000000000007b1d */ /* 0x000fec0000010000 */
[----:B------:R-:W-:Y:S04]  /*0220*/  LDS R21, [R10+0x4] ;  /* 0x000004000a157984 */ /* 0x000fe80000000800 */
[----:B------:R-:W1:Y:S01]  /*0230*/  LDS R22, [R12+0x40] ;  /* 0x000040000c167984 */ /* 0x000e620000000800 */
[----:B------:R-:W-:Y:S01]  /*0240*/  BAR.SYNC.DEFER_BLOCKING 0x0 ;  /* 0x0000000000007b1d */ /* 0x000fe20000010000 */
[----:B0-----:R-:W-:-:S05]  /*0250*/  FFMA R20, R7, R20, R6 ;  /* 0x0000001407147223 */ /* 0x001fca0000000006 */
[----:B------:R-:W-:Y:S04]  /*0260*/  LDS R24, [R10+0x8] ;  /* 0x000008000a187984 */ /* 0x000fe80000000800 */
[----:B------:R-:W0:Y:S01]  /*0270*/  LDS R23, [R12+0x80] ;  /* 0x000080000c177984 */ /* 0x000e220000000800 */
[----:B------:R-:W-:Y:S01]  /*0280*/  BAR.SYNC.DEFER_BLOCKING 0x0 ;  /* 0x0000000000007b1d */ /* 0x000fe20000010000 */
[----:B-1----:R-:W-:-:S05]  /*0290*/  FFMA R21, R21, R22, R20 ;  /* 0x0000001615157223 */ /* 0x002fca0000000014 */
        /* <DEDUP_REMOVED lines=15> */
[----:B-1----:R-:W-:Y:S01]  /*0390*/  FFMA R6, R6, R7, R25 ;  /* 0x0000000706067223 */ /* 0x002fe20000000019 */
[----:B------:R-:W-:-:S04]  /*03a0*/  IADD3 R7, PT, PT, R11, 0x10, RZ ;  /* 0x000000100b077810 */ /* 0x000fc80007ffe0ff */
        /* <DEDUP_REMOVED lines=16> */
[----:B------:R-:W-:Y:S01]  /*04b0*/  IADD3 R23, PT, PT, R15, 0x10000, RZ ;  /* 0x000100000f177810 */ /* 0x000fe20007ffe0ff */
[----:B------:R-:W-:-:S03]  /*04c0*/  IMAD.WIDE.U32 R6, R7, 0x4, R2 ;  /* 0x0000000407067825 */ /* 0x000fc600078e0002 */
[----:B------:R-:W-:Y:S01]  /*04d0*/  LDS R27, [R12+0x2c0] ;  /* 0x0002c0000c1b7984 */ /* 0x000fe20000000800 */
[----:B0-----:R-:W-:-:S03]  /*04e0*/  FFMA R29, R9, R8, R24 ;  /* 0x00000008091d7223 */ /* 0x001fc60000000018 */
[----:B------:R-:W0:Y:S01]  /*04f0*/  LDS R24, [R10+0x2c] ;  /* 0x00002c000a187984 */ /* 0x000e220000000800 */
[----:B------:R-:W-:Y:S06]  /*0500*/  BAR.SYNC.DEFER_BLOCKING 0x0 ;  /* 0x0000000000007b1d */ /* 0x000fec0000010000 */
[----:B------:R-:W-:Y:S04]  /*0510*/  LDS R21, [R10+0x30] ;  /* 0x000030000a157984 */ /* 0x000fe80000000800 */
[----:B------:R-:W1:Y:S01]  /*0520*/  LDS R22, [R12+0x300] ;  /* 0x000300000c167984 */ /* 0x000e620000000800 */
[----:B------:R-:W-:Y:S06]  /*0530*/  BAR.SYNC.DEFER_BLOCKING 0x0 ;  /* 0x0000000000007b1d */ /* 0x000fec0000010000 */
[----:B------:R-:W-:Y:S04]  /*0540*/  LDS R25, [R10+0x34] ;  /* 0x000034000a197984 */ /* 0x000fe80000000800 */
[----:B------:R-:W2:Y:S01]  /*0550*/  LDS R26, [R12+0x340] ;  /* 0x000340000c1a7984 */ /* 0x000ea20000000800 */
[----:B------:R-:W-:Y:S06]  /*0560*/  BAR.SYNC.DEFER_BLOCKING 0x0 ;  /* 0x0000000000007b1d */ /* 0x000fec0000010000 */
[----:B------:R-:W-:Y:S04]  /*0570*/  LDS R17, [R10+0x38] ;  /* 0x000038000a117984 */ /* 0x000fe80000000800 */
[----:B------:R-:W3:Y:S01]  /*0580*/  LDS R18, [R12+0x380] ;  /* 0x000380000c127984 */ /* 0x000ee20000000800 */
[----:B------:R-:W-:Y:S01]  /*0590*/  BAR.SYNC.DEFER_BLOCKING 0x0 ;  /* 0x0000000000007b1d */ /* 0x000fe20000010000 */
[----:B------:R-:W-:-:S05]  /*05a0*/  IMAD.WIDE.U32 R8, R23, 0x4, R4 ;  /* 0x0000000417087825 */ /* 0x000fca00078e0004 */
[----:B------:R-:W-:Y:S04]  /*05b0*/  LDS R19, [R10+0x3c] ;  /* 0x00003c000a137984 */ /* 0x000fe80000000800 */
[----:B------:R-:W4:Y:S01]  /*05c0*/  LDS R20, [R12+0x3c0] ;  /* 0x0003c0000c147984 */ /* 0x000f220000000800 */
[----:B------:R-:W-:Y:S06]  /*05d0*/  BAR.SYNC.DEFER_BLOCKING 0x0 ;  /* 0x0000000000007b1d */ /* 0x000fec0000010000 */
[----:B------:R-:W5:Y:S04]  /*05e0*/  LDG.E R7, desc[UR8][R6.64] ;  /* 0x0000000806077981 */ /* 0x000f68000c1e1900 */
[----:B------:R-:W5:Y:S01]  /*05f0*/  LDG.E R9, desc[UR8][R8.64] ;  /* 0x0000000808097981 */ /* 0x000f62000c1e1900 */
[----:B0-----:R-:W-:Y:S01]  /*0600*/  FFMA R28, R24, R27, R29 ;  /* 0x0000001b181c7223 */ /* 0x001fe2000000001d */
[----:B------:R-:W-:Y:S01]  /*0610*/  UIADD3 UR4, UPT, UPT, UR4, 0x20, URZ ;  /* 0x0000002004047890 */ /* 0x000fe2000fffe0ff */
[----:B------:R-:W-:-:S02]  /*0620*/  IADD3 R11, PT, PT, R11, 0x20, RZ ;  /* 0x000000200b0b7810 */ /* 0x000fc40007ffe0ff */
[----:B-1----:R-:W-:Y:S01]  /*0630*/  FFMA R28, R21, R22, R28 ;  /* 0x00000016151c7223 */ /* 0x002fe2000000001c */
[----:B------:R-:W-:Y:S01]  /*0640*/  UISETP.NE.AND UP0, UPT, UR4, 0x1010, UPT ;  /* 0x000010100400788c */ /* 0x000fe2000bf05270 */
[----:B------:R-:W-:Y:S02]  /*0650*/  IADD3 R15, PT, PT, R15, 0x20000, RZ ;  /* 0x000200000f0f7810 */ /* 0x000fe40007ffe0ff */
[----:B--2---:R-:W-:-:S04]  /*0660*/  FFMA R26, R25, R26, R28 ;  /* 0x0000001a191a7223 */ /* 0x004fc8000000001c */
[----:B---3--:R-:W-:-:S04]  /*0670*/  FFMA R18, R17, R18, R26 ;  /* 0x0000001211127223 */ /* 0x008fc8000000001a */
[----:B----4-:R-:W-:Y:S01]  /*0680*/  FFMA R20, R19, R20, R18 ;  /* 0x0000001413147223 */ /* 0x010fe20000000012 */
[----:B-----5:R-:W-:Y:S04]  /*0690*/  STS [R16], R7 ;  /* 0x0000000710007388 */ /* 0x020fe80000000800 */
[----:B------:R-:W-:Y:S01]  /*06a0*/  STS [R14], R9 ;  /* 0x000000090e007388 */ /* 0x000fe20000000800 */
        /* <DEDUP_REMOVED lines=62> */
[----:B0-----:R-:W-:-:S04]  /*0a90*/  FFMA R23, R23, R25, R8 ;  /* 0x0000001917177223 */ /* 0x001fc80000000008 */
[----:B-1----:R-:W-:Y:S01]  /*0aa0*/  FFMA R6, R6, R7, R23 ;  /* 0x0000000706067223 */ /* 0x002fe20000000017 */
[----:B------:R-:W-:Y:S06]  /*0ab0*/  BAR.SYNC.DEFER_BLOCKING 0x0 ;  /* 0x0000000000007b1d */ /* 0x000fec0000010000 */
[----:B------:R-:W-:Y:S05]  /*0ac0*/  BRA.U UP0, `(.L_x_0) ;  /* 0xfffffff500ac7547 */ /* 0x000fea000b83ffff */
[----:B------:R-:W0:Y:S01]  /*0ad0*/  LDC.64 R2, c[0x0][0x390] ;  /* 0x0000e400ff027b82 */ /* 0x000e220000000a00 */
[----:B------:R-:W-:-:S05]  /*0ae0*/  IADD3 R13, PT, PT, R0, R13, RZ ;  /* 0x0000000d000d7210 */ /* 0x000fca0007ffe0ff */
[----:B0-----:R-:W-:-:S05]  /*0af0*/  IMAD.WIDE.U32 R2, R13, 0x4, R2 ;  /* 0x000000040d027825 */ /* 0x001fca00078e0002 */
[----:B------:R-:W-:Y:S01]  /*0b00*/  STG.E desc[UR8][R2.64], R6 ;  /* 0x0000000602007986 */ /* 0x000fe2000c101908 */
[----:B------:R-:W-:Y:S05]  /*0b10*/  EXIT ;  /* 0x000000000000794d */ /* 0x000fea0003800000 */
.L_x_1:
[----:B------:R-:W-:-:S00]  /*0b20*/  BRA `(.L_x_1) ;  /* 0xfffffffc00fc7947 */ /* 0x000fc0000383ffff */
[----:B------:R-:W-:-:S00]  /*0b30*/  NOP ;  /* 0x0000000000007918 */ /* 0x000fc00000000000 */
        /* <DEDUP_REMOVED lines=12> */
.L_x_2:


//--------------------- .nv.shared._Z11prodVecCudaPfS_S_ --------------------------
	.section	.nv.shared._Z11prodVecCudaPfS_S_,"aw",@nobits
	.sectionflags	@""
	.align	4
.nv.shared._Z11prodVecCudaPfS_S_:
	.zero		3072


//--------------------- .nv.shared.reserved.0     --------------------------
	.section	.nv.shared.reserved.0,"aw",@nobits
	.weak		__nv_reservedSMEM_offset_0_alias
	.size		__nv_reservedSMEM_offset_0_alias, 0, 64
	.other		__nv_reservedSMEM_offset_0_alias,@"STO_CUDA_RESERVED_SHARED STV_DEFAULT"
__nv_reservedSMEM_offset_0_alias:
	.zero		0
	.zero		64


//--------------------- .nv.constant0._Z11prodVecCudaPfS_S_ --------------------------
	.section	.nv.constant0._Z11prodVecCudaPfS_S_,"a",@progbits
	.sectionflags	@""
	.align	4
.nv.constant0._Z11prodVecCudaPfS_S_:
	.zero		920


//--------------------- SYMBOLS --------------------------

	.type		.nv.reservedSmem.offset0,@object
	.size		.nv.reservedSmem.offset0,0x4
	.type		.nv.reservedSmem.cap,@object
	.size		.nv.reservedSmem.cap,0x4
